//
// Generated by NVIDIA NVVM Compiler
//
// Compiler Build ID: CL-36424714
// Cuda compilation tools, release 13.0, V13.0.88
// Based on NVVM 20.0.0
//

.version 9.0
.target sm_100
.address_size 64

	// .globl	_Z18tensor_core_matmulP6__halfS0_Pfiii

.visible .entry _Z18tensor_core_matmulP6__halfS0_Pfiii(
	.param .u64 .ptr .align 1 _Z18tensor_core_matmulP6__halfS0_Pfiii_param_0,
	.param .u64 .ptr .align 1 _Z18tensor_core_matmulP6__halfS0_Pfiii_param_1,
	.param .u64 .ptr .align 1 _Z18tensor_core_matmulP6__halfS0_Pfiii_param_2,
	.param .u32 _Z18tensor_core_matmulP6__halfS0_Pfiii_param_3,
	.param .u32 _Z18tensor_core_matmulP6__halfS0_Pfiii_param_4,
	.param .u32 _Z18tensor_core_matmulP6__halfS0_Pfiii_param_5
)
{
	.reg .pred 	%p<17>;
	.reg .b32 	%r<159>;
	.reg .b32 	%f<205>;
	.reg .b64 	%rd<51>;

	ld.param.u64 	%rd4, [_Z18tensor_core_matmulP6__halfS0_Pfiii_param_0];
	ld.param.u64 	%rd5, [_Z18tensor_core_matmulP6__halfS0_Pfiii_param_1];
	ld.param.u32 	%r37, [_Z18tensor_core_matmulP6__halfS0_Pfiii_param_4];
	ld.param.u32 	%r38, [_Z18tensor_core_matmulP6__halfS0_Pfiii_param_5];
	cvta.to.global.u64 	%rd1, %rd5;
	cvta.to.global.u64 	%rd2, %rd4;
	mov.u32 	%r39, %ctaid.y;
	mov.u32 	%r40, %ntid.y;
	mov.u32 	%r41, %tid.y;
	mad.lo.s32 	%r42, %r39, %r40, %r41;
	shr.u32 	%r1, %r42, 5;
	mov.u32 	%r43, %ctaid.x;
	mov.u32 	%r44, %ntid.x;
	mov.u32 	%r45, %tid.x;
	mad.lo.s32 	%r46, %r43, %r44, %r45;
	shr.u32 	%r2, %r46, 5;
	setp.lt.s32 	%p2, %r38, 1;
	mov.f32 	%f133, 0f00000000;
	mov.f32 	%f134, %f133;
	mov.f32 	%f135, %f133;
	mov.f32 	%f136, %f133;
	mov.f32 	%f137, %f133;
	mov.f32 	%f138, %f133;
	mov.f32 	%f139, %f133;
	mov.f32 	%f140, %f133;
	@%p2 bra 	$L__BB0_17;
	ld.param.u32 	%r146, [_Z18tensor_core_matmulP6__halfS0_Pfiii_param_3];
	shl.b32 	%r48, %r1, 4;
	shl.b32 	%r50, %r2, 4;
	setp.lt.s32 	%p3, %r48, %r146;
	setp.lt.s32 	%p4, %r50, %r37;
	and.pred  	%p1, %p3, %p4;
	mul.lo.s32 	%r153, %r38, %r48;
	add.s32 	%r51, %r38, -1;
	shr.u32 	%r52, %r51, 4;
	add.s32 	%r4, %r52, 1;
	and.b32  	%r5, %r4, 3;
	setp.lt.u32 	%p5, %r38, 49;
	mov.b32 	%r155, 0;
	mov.f32 	%f133, 0f00000000;
	@%p5 bra 	$L__BB0_12;
	mul.lo.s32 	%r152, %r37, 48;
	shl.b32 	%r151, %r37, 5;
	shl.b32 	%r150, %r37, 4;
	and.b32  	%r54, %r4, 536870908;
	neg.s32 	%r148, %r54;
	mov.f32 	%f133, 0f00000000;
	mov.b32 	%r149, 0;
	not.pred 	%p6, %p1;
	mov.f32 	%f134, %f133;
	mov.f32 	%f135, %f133;
	mov.f32 	%f136, %f133;
	mov.f32 	%f137, %f133;
	mov.f32 	%f138, %f133;
	mov.f32 	%f139, %f133;
	mov.f32 	%f140, %f133;
	mov.u32 	%r155, %r149;
$L__BB0_3:
	@%p6 bra 	$L__BB0_5;
	mul.wide.u32 	%rd6, %r153, 2;
	add.s64 	%rd7, %rd2, %rd6;
	wmma.load.a.sync.aligned.row.m16n16k16.global.f16 	{%r55, %r56, %r57, %r58, %r59, %r60, %r61, %r62}, [%rd7], %r38;
	cvt.s64.s32 	%rd8, %r149;
	cvt.u64.u32 	%rd9, %r50;
	add.s64 	%rd10, %rd8, %rd9;
	shl.b64 	%rd11, %rd10, 1;
	add.s64 	%rd12, %rd1, %rd11;
	wmma.load.b.sync.aligned.col.m16n16k16.global.f16 	{%r64, %r65, %r66, %r67, %r68, %r69, %r70, %r71}, [%rd12], %r37;
	wmma.mma.sync.aligned.row.col.m16n16k16.f32.f32 {%f140, %f139, %f138, %f137, %f136, %f135, %f134, %f133}, {%r55, %r56, %r57, %r58, %r59, %r60, %r61, %r62}, {%r64, %r65, %r66, %r67, %r68, %r69, %r70, %r71}, {%f140, %f139, %f138, %f137, %f136, %f135, %f134, %f133};
$L__BB0_5:
	@%p6 bra 	$L__BB0_7;
	mul.wide.u32 	%rd13, %r153, 2;
	add.s64 	%rd14, %rd2, %rd13;
	add.s64 	%rd15, %rd14, 32;
	wmma.load.a.sync.aligned.row.m16n16k16.global.f16 	{%r72, %r73, %r74, %r75, %r76, %r77, %r78, %r79}, [%rd15], %r38;
	cvt.s64.s32 	%rd16, %r150;
	cvt.u64.u32 	%rd17, %r50;
	add.s64 	%rd18, %rd16, %rd17;
	shl.b64 	%rd19, %rd18, 1;
	add.s64 	%rd20, %rd1, %rd19;
	wmma.load.b.sync.aligned.col.m16n16k16.global.f16 	{%r81, %r82, %r83, %r84, %r85, %r86, %r87, %r88}, [%rd20], %r37;
	wmma.mma.sync.aligned.row.col.m16n16k16.f32.f32 {%f140, %f139, %f138, %f137, %f136, %f135, %f134, %f133}, {%r72, %r73, %r74, %r75, %r76, %r77, %r78, %r79}, {%r81, %r82, %r83, %r84, %r85, %r86, %r87, %r88}, {%f140, %f139, %f138, %f137, %f136, %f135, %f134, %f133};
$L__BB0_7:
	@%p6 bra 	$L__BB0_9;
	mul.wide.u32 	%rd21, %r153, 2;
	add.s64 	%rd22, %rd2, %rd21;
	add.s64 	%rd23, %rd22, 64;
	wmma.load.a.sync.aligned.row.m16n16k16.global.f16 	{%r89, %r90, %r91, %r92, %r93, %r94, %r95, %r96}, [%rd23], %r38;
	cvt.s64.s32 	%rd24, %r151;
	cvt.u64.u32 	%rd25, %r50;
	add.s64 	%rd26, %rd24, %rd25;
	shl.b64 	%rd27, %rd26, 1;
	add.s64 	%rd28, %rd1, %rd27;
	wmma.load.b.sync.aligned.col.m16n16k16.global.f16 	{%r98, %r99, %r100, %r101, %r102, %r103, %r104, %r105}, [%rd28], %r37;
	wmma.mma.sync.aligned.row.col.m16n16k16.f32.f32 {%f140, %f139, %f138, %f137, %f136, %f135, %f134, %f133}, {%r89, %r90, %r91, %r92, %r93, %r94, %r95, %r96}, {%r98, %r99, %r100, %r101, %r102, %r103, %r104, %r105}, {%f140, %f139, %f138, %f137, %f136, %f135, %f134, %f133};
$L__BB0_9:
	@%p6 bra 	$L__BB0_11;
	mul.wide.u32 	%rd29, %r153, 2;
	add.s64 	%rd30, %rd2, %rd29;
	add.s64 	%rd31, %rd30, 96;
	wmma.load.a.sync.aligned.row.m16n16k16.global.f16 	{%r106, %r107, %r108, %r109, %r110, %r111, %r112, %r113}, [%rd31], %r38;
	cvt.s64.s32 	%rd32, %r152;
	cvt.u64.u32 	%rd33, %r50;
	add.s64 	%rd34, %rd32, %rd33;
	shl.b64 	%rd35, %rd34, 1;
	add.s64 	%rd36, %rd1, %rd35;
	wmma.load.b.sync.aligned.col.m16n16k16.global.f16 	{%r115, %r116, %r117, %r118, %r119, %r120, %r121, %r122}, [%rd36], %r37;
	wmma.mma.sync.aligned.row.col.m16n16k16.f32.f32 {%f140, %f139, %f138, %f137, %f136, %f135, %f134, %f133}, {%r106, %r107, %r108, %r109, %r110, %r111, %r112, %r113}, {%r115, %r116, %r117, %r118, %r119, %r120, %r121, %r122}, {%f140, %f139, %f138, %f137, %f136, %f135, %f134, %f133};
$L__BB0_11:
	add.s32 	%r155, %r155, 64;
	add.s32 	%r153, %r153, 64;
	shl.b32 	%r123, %r37, 6;
	add.s32 	%r152, %r152, %r123;
	add.s32 	%r151, %r151, %r123;
	add.s32 	%r150, %r150, %r123;
	add.s32 	%r149, %r149, %r123;
	add.s32 	%r148, %r148, 4;
	setp.ne.s32 	%p10, %r148, 0;
	@%p10 bra 	$L__BB0_3;
$L__BB0_12:
	setp.eq.s32 	%p11, %r5, 0;
	@%p11 bra 	$L__BB0_17;
	mul.lo.s32 	%r158, %r155, %r37;
	mul.lo.s32 	%r124, %r1, %r38;
	shl.b32 	%r125, %r124, 4;
	add.s32 	%r157, %r155, %r125;
	neg.s32 	%r156, %r5;
	not.pred 	%p12, %p1;
$L__BB0_14:
	.pragma "nounroll";
	@%p12 bra 	$L__BB0_16;
	mul.wide.u32 	%rd37, %r157, 2;
	add.s64 	%rd38, %rd2, %rd37;
	wmma.load.a.sync.aligned.row.m16n16k16.global.f16 	{%r126, %r127, %r128, %r129, %r130, %r131, %r132, %r133}, [%rd38], %r38;
	cvt.s64.s32 	%rd39, %r158;
	cvt.u64.u32 	%rd40, %r50;
	add.s64 	%rd41, %rd39, %rd40;
	shl.b64 	%rd42, %rd41, 1;
	add.s64 	%rd43, %rd1, %rd42;
	wmma.load.b.sync.aligned.col.m16n16k16.global.f16 	{%r135, %r136, %r137, %r138, %r139, %r140, %r141, %r142}, [%rd43], %r37;
	wmma.mma.sync.aligned.row.col.m16n16k16.f32.f32 {%f140, %f139, %f138, %f137, %f136, %f135, %f134, %f133}, {%r126, %r127, %r128, %r129, %r130, %r131, %r132, %r133}, {%r135, %r136, %r137, %r138, %r139, %r140, %r141, %r142}, {%f140, %f139, %f138, %f137, %f136, %f135, %f134, %f133};
$L__BB0_16:
	shl.b32 	%r143, %r37, 4;
	add.s32 	%r158, %r158, %r143;
	add.s32 	%r157, %r157, 16;
	add.s32 	%r156, %r156, 1;
	setp.ne.s32 	%p13, %r156, 0;
	@%p13 bra 	$L__BB0_14;
$L__BB0_17:
	ld.param.u32 	%r147, [_Z18tensor_core_matmulP6__halfS0_Pfiii_param_3];
	shl.b32 	%r34, %r1, 4;
	shl.b32 	%r35, %r2, 4;
	setp.ge.s32 	%p14, %r34, %r147;
	setp.ge.s32 	%p15, %r35, %r37;
	or.pred  	%p16, %p14, %p15;
	@%p16 bra 	$L__BB0_19;
	ld.param.u64 	%rd50, [_Z18tensor_core_matmulP6__halfS0_Pfiii_param_2];
	mul.lo.s32 	%r145, %r37, %r34;
	cvt.u64.u32 	%rd44, %r145;
	cvt.u64.u32 	%rd45, %r35;
	add.s64 	%rd46, %rd44, %rd45;
	cvta.to.global.u64 	%rd47, %rd50;
	shl.b64 	%rd48, %rd46, 2;
	add.s64 	%rd49, %rd47, %rd48;
	wmma.store.d.sync.aligned.row.m16n16k16.global.f32 	[%rd49], {%f140, %f139, %f138, %f137, %f136, %f135, %f134, %f133}, %r37;
$L__BB0_19:
	ret;

}


// ===== COMPILED SASS (sm_100) =====

	.target	sm_100

	.elftype	@"ET_EXEC"


//--------------------- .note.nv.tkinfo           --------------------------
	.section	.note.nv.tkinfo,"",@"SHT_NOTE"
	.sectionflags	@"SHF_NOTE_NV_TKINFO"
	.tkinfo
        /*0018*/ 	.word	0x00000002
        /*0030*/ 	.string	""
        /*0030*/ 	.string	"ptxas"
        /*0030*/ 	.string	"Cuda compilation tools, release 13.0, V13.0.88"
        /*0030*/ 	.string	"Build cuda_13.0.r13.0/compiler.36424714_0"
        /*0030*/ 	.string	"-arch sm_100 -m 64 "



//--------------------- .note.nv.cuinfo           --------------------------
	.section	.note.nv.cuinfo,"",@"SHT_NOTE"
	.sectionflags	@"SHF_NOTE_NV_CUINFO"
        /*0018*/ 	.short	0x0002
        /*001a*/ 	.short	0x0064
        /*001c*/ 	.short	0x0082
	.zero		2


//--------------------- .nv.info                  --------------------------
	.section	.nv.info,"",@"SHT_CUDA_INFO"
	.align	4


	//----- nvinfo : EIATTR_REGCOUNT
	.align		4
        /*0000*/ 	.byte	0x04, 0x2f
        /*0002*/ 	.short	(.L_1 - .L_0)
	.align		4
.L_0:
        /*0004*/ 	.word	index@(_Z18tensor_core_matmulP6__halfS0_Pfiii)
        /*0008*/ 	.word	0x00000020


	//----- nvinfo : EIATTR_FRAME_SIZE
	.align		4
.L_1:
        /*000c*/ 	.byte	0x04, 0x11
        /*000e*/ 	.short	(.L_3 - .L_2)
	.align		4
.L_2:
        /*0010*/ 	.word	index@(_Z18tensor_core_matmulP6__halfS0_Pfiii)
        /*0014*/ 	.word	0x00000000


	//----- nvinfo : EIATTR_MIN_STACK_SIZE
	.align		4
.L_3:
        /*0018*/ 	.byte	0x04, 0x12
        /*001a*/ 	.short	(.L_5 - .L_4)
	.align		4
.L_4:
        /*001c*/ 	.word	index@(_Z18tensor_core_matmulP6__halfS0_Pfiii)
        /*0020*/ 	.word	0x00000000
.L_5:


//--------------------- .nv.compat                --------------------------
	.section	.nv.compat,"",@"SHT_CUDA_COMPAT_INFO"
	.align	4
        /*0000*/ 	.byte	0x02, 0x09, 0x00, 0x00, 0x02, 0x02, 0x01, 0x00, 0x02, 0x05, 0x05, 0x00, 0x03, 0x07, 0x01, 0x01
        /*0010*/ 	.byte	0x02, 0x03, 0x00, 0x00, 0x02, 0x06, 0x01, 0x00, 0x04, 0x0b, 0x08, 0x00, 0x09, 0x00, 0x00, 0x00
        /*0020*/ 	.byte	0x00, 0x00, 0x00, 0x00


//--------------------- .nv.info._Z18tensor_core_matmulP6__halfS0_Pfiii --------------------------
	.section	.nv.info._Z18tensor_core_matmulP6__halfS0_Pfiii,"",@"SHT_CUDA_INFO"
	.sectionflags	@""
	.align	4


	//----- nvinfo : EIATTR_CUDA_API_VERSION
	.align		4
        /*0000*/ 	.byte	0x04, 0x37
        /*0002*/ 	.short	(.L_7 - .L_6)
.L_6:
        /*0004*/ 	.word	0x00000082


	//----- nvinfo : EIATTR_KPARAM_INFO
	.align		4
.L_7:
        /*0008*/ 	.byte	0x04, 0x17
        /*000a*/ 	.short	(.L_9 - .L_8)
.L_8:
        /*000c*/ 	.word	0x00000000
        /*0010*/ 	.short	0x0005
        /*0012*/ 	.short	0x0020
        /*0014*/ 	.byte	0x00, 0xf0, 0x11, 0x00


	//----- nvinfo : EIATTR_KPARAM_INFO
	.align		4
.L_9:
        /*0018*/ 	.byte	0x04, 0x17
        /*001a*/ 	.short	(.L_11 - .L_10)
.L_10:
        /*001c*/ 	.word	0x00000000
        /*0020*/ 	.short	0x0004
        /*0022*/ 	.short	0x001c
        /*0024*/ 	.byte	0x00, 0xf0, 0x11, 0x00


	//----- nvinfo : EIATTR_KPARAM_INFO
	.align		4
.L_11:
        /*0028*/ 	.byte	0x04, 0x17
        /*002a*/ 	.short	(.L_13 - .L_12)
.L_12:
        /*002c*/ 	.word	0x00000000
        /*0030*/ 	.short	0x0003
        /*0032*/ 	.short	0x0018
        /*0034*/ 	.byte	0x00, 0xf0, 0x11, 0x00


	//----- nvinfo : EIATTR_KPARAM_INFO
	.align		4
.L_13:
        /*0038*/ 	.byte	0x04, 0x17
        /*003a*/ 	.short	(.L_15 - .L_14)
.L_14:
        /*003c*/ 	.word	0x00000000
        /*0040*/ 	.short	0x0002
        /*0042*/ 	.short	0x0010
        /*0044*/ 	.byte	0x00, 0xf5, 0x21, 0x00


	//----- nvinfo : EIATTR_KPARAM_INFO
	.align		4
.L_15:
        /*0048*/ 	.byte	0x04, 0x17
        /*004a*/ 	.short	(.L_17 - .L_16)
.L_16:
        /*004c*/ 	.word	0x00000000
        /*0050*/ 	.short	0x0001
        /*0052*/ 	.short	0x0008
        /*0054*/ 	.byte	0x00, 0xf5, 0x21, 0x00


	//----- nvinfo : EIATTR_KPARAM_INFO
	.align		4
.L_17:
        /*0058*/ 	.byte	0x04, 0x17
        /*005a*/ 	.short	(.L_19 - .L_18)
.L_18:
        /*005c*/ 	.word	0x00000000
        /*0060*/ 	.short	0x0000
        /*0062*/ 	.short	0x0000
        /*0064*/ 	.byte	0x00, 0xf5, 0x21, 0x00


	//----- nvinfo : EIATTR_SPARSE_MMA_MASK
	.align		4
.L_19:
        /*0068*/ 	.byte	0x03, 0x50
        /*006a*/ 	.short	0x0000


	//----- nvinfo : EIATTR_WMMA_USED
	.align		4
        /*006c*/ 	.byte	0x01, 0x2b
	.zero		2


	//----- nvinfo : EIATTR_MAXREG_COUNT
	.align		4
        /*0070*/ 	.byte	0x03, 0x1b
        /*0072*/ 	.short	0x00ff


	//----- nvinfo : EIATTR_MERCURY_ISA_VERSION
	.align		4
        /*0074*/ 	.byte	0x03, 0x5f
        /*0076*/ 	.short	0x0101


	//----- nvinfo : EIATTR_VRC_CTA_INIT_COUNT
	.align		4
        /*0078*/ 	.byte	0x02, 0x4a
	.zero		1
	.zero		1


	//----- nvinfo : EIATTR_EXIT_INSTR_OFFSETS
	.align		4
        /*007c*/ 	.byte	0x04, 0x1c
        /*007e*/ 	.short	(.L_21 - .L_20)


	//   ....[0]....
.L_20:
        /*0080*/ 	.word	0x00001100


	//   ....[1]....
        /*0084*/ 	.word	0x00001250


	//----- nvinfo : EIATTR_CRS_STACK_SIZE
	.align		4
.L_21:
        /*0088*/ 	.byte	0x04, 0x1e
        /*008a*/ 	.short	(.L_23 - .L_22)
.L_22:
        /*008c*/ 	.word	0x00000000


	//----- nvinfo : EIATTR_CBANK_PARAM_SIZE
	.align		4
.L_23:
        /*0090*/ 	.byte	0x03, 0x19
        /*0092*/ 	.short	0x0024


	//----- nvinfo : EIATTR_PARAM_CBANK
	.align		4
        /*0094*/ 	.byte	0x04, 0x0a
        /*0096*/ 	.short	(.L_25 - .L_24)
	.align		4
.L_24:
        /*0098*/ 	.word	index@(.nv.constant0._Z18tensor_core_matmulP6__halfS0_Pfiii)
        /*009c*/ 	.short	0x0380
        /*009e*/ 	.short	0x0024


	//----- nvinfo : EIATTR_SW_WAR
	.align		4
.L_25:
        /*00a0*/ 	.byte	0x04, 0x36
        /*00a2*/ 	.short	(.L_27 - .L_26)
.L_26:
        /*00a4*/ 	.word	0x00000008
.L_27:


//--------------------- .nv.callgraph             --------------------------
	.section	.nv.callgraph,"",@"SHT_CUDA_CALLGRAPH"
	.align	4
	.sectionentsize	8
	.align		4
        /*0000*/ 	.word	0x00000000
	.align		4
        /*0004*/ 	.word	0xffffffff
	.align		4
        /*0008*/ 	.word	0x00000000
	.align		4
        /*000c*/ 	.word	0xfffffffe
	.align		4
        /*0010*/ 	.word	0x00000000
	.align		4
        /*0014*/ 	.word	0xfffffffd
	.align		4
        /*0018*/ 	.word	0x00000000
	.align		4
        /*001c*/ 	.word	0xfffffffc


//--------------------- .text._Z18tensor_core_matmulP6__halfS0_Pfiii --------------------------
	.section	.text._Z18tensor_core_matmulP6__halfS0_Pfiii,"ax",@progbits
	.align	128
        .global         _Z18tensor_core_matmulP6__halfS0_Pfiii
        .type           _Z18tensor_core_matmulP6__halfS0_Pfiii,@function
        .size           _Z18tensor_core_matmulP6__halfS0_Pfiii,(.L_x_11 - _Z18tensor_core_matmulP6__halfS0_Pfiii)
        .other          _Z18tensor_core_matmulP6__halfS0_Pfiii,@"STO_CUDA_ENTRY STV_DEFAULT"
_Z18tensor_core_matmulP6__halfS0_Pfiii:
.text._Z18tensor_core_matmulP6__halfS0_Pfiii:
[----:B------:R-:W-:Y:S01]  /*0000*/  LDC R1, c[0x0][0x37c] ;  /* 0x0000df00ff017b82 */ /* 0x000fe20000000800 */
[----:B------:R-:W0:Y:S07]  /*0010*/  S2R R0, SR_TID.Y ;  /* 0x0000000000007919 */ /* 0x000e2e0000002200 */
[----:B------:R-:W0:Y:S01]  /*0020*/  LDC R25, c[0x0][0x364] ;  /* 0x0000d900ff197b82 */ /* 0x000e220000000800 */
[----:B------:R-:W1:Y:S01]  /*0030*/  LDCU UR8, c[0x0][0x3a0] ;  /* 0x00007400ff0877ac */ /* 0x000e620008000800 */
[----:B------:R-:W-:Y:S01]  /*0040*/  CS2R R10, SRZ ;  /* 0x00000000000a7805 */ /* 0x000fe2000001ff00 */
[----:B------:R-:W2:Y:S01]  /*0050*/  S2R R3, SR_TID.X ;  /* 0x0000000000037919 */ /* 0x000ea20000002100 */
[----:B------:R-:W-:-:S02]  /*0060*/  CS2R R8, SRZ ;  /* 0x0000000000087805 */ /* 0x000fc4000001ff00 */
[----:B------:R-:W-:Y:S02]  /*0070*/  CS2R R6, SRZ ;  /* 0x0000000000067805 */ /* 0x000fe4000001ff00 */
[----:B------:R-:W-:Y:S01]  /*0080*/  CS2R R4, SRZ ;  /* 0x0000000000047805 */ /* 0x000fe2000001ff00 */
[----:B------:R-:W3:Y:S01]  /*0090*/  LDCU.64 UR6, c[0x0][0x358] ;  /* 0x00006b00ff0677ac */ /* 0x000ee20008000a00 */
[----:B------:R-:W0:Y:S08]  /*00a0*/  S2UR UR4, SR_CTAID.Y ;  /* 0x00000000000479c3 */ /* 0x000e300000002600 */
[----:B------:R-:W2:Y:S01]  /*00b0*/  S2UR UR5, SR_CTAID.X ;  /* 0x00000000000579c3 */ /* 0x000ea20000002500 */
[----:B-1----:R-:W-:-:S07]  /*00c0*/  UISETP.GE.AND UP0, UPT, UR8, 0x1, UPT ;  /* 0x000000010800788c */ /* 0x002fce000bf06270 */
[----:B------:R-:W2:Y:S01]  /*00d0*/  LDC R24, c[0x0][0x360] ;  /* 0x0000d800ff187b82 */ /* 0x000ea20000000800 */
[----:B0-----:R-:W-:-:S05]  /*00e0*/  IMAD R25, R25, UR4, R0 ;  /* 0x0000000419197c24 */ /* 0x001fca000f8e0200 */
[----:B------:R-:W-:Y:S01]  /*00f0*/  SHF.R.U32.HI R25, RZ, 0x5, R25 ;  /* 0x00000005ff197819 */ /* 0x000fe20000011619 */
[----:B--2---:R-:W-:-:S05]  /*0100*/  IMAD R24, R24, UR5, R3 ;  /* 0x0000000518187c24 */ /* 0x004fca000f8e0203 */
[----:B------:R-:W-:Y:S01]  /*0110*/  SHF.R.U32.HI R24, RZ, 0x5, R24 ;  /* 0x00000005ff187819 */ /* 0x000fe20000011618 */
[----:B---3--:R-:W-:Y:S06]  /*0120*/  BRA.U !UP0, `(.L_x_0) ;  /* 0x0000000d08e07547 */ /* 0x008fec000b800000 */
[----:B------:R-:W0:Y:S01]  /*0130*/  LDCU.64 UR10, c[0x0][0x398] ;  /* 0x00007300ff0a77ac */ /* 0x000e220008000a00 */
[----:B------:R-:W-:Y:S02]  /*0140*/  IMAD.SHL.U32 R0, R24, 0x10, RZ ;  /* 0x0000001018007824 */ /* 0x000fe400078e00ff */
[----:B------:R-:W-:Y:S01]  /*0150*/  IMAD.MOV.U32 R18, RZ, RZ, RZ ;  /* 0x000000ffff127224 */ /* 0x000fe200078e00ff */
[----:B------:R-:W-:Y:S01]  /*0160*/  UISETP.GE.U32.AND UP0, UPT, UR8, 0x31, UPT ;  /* 0x000000310800788c */ /* 0x000fe2000bf06070 */
[----:B------:R-:W-:Y:S01]  /*0170*/  IMAD.MOV.U32 R11, RZ, RZ, RZ ;  /* 0x000000ffff0b7224 */ /* 0x000fe200078e00ff */
[----:B------:R-:W-:Y:S01]  /*0180*/  UIADD3 UR4, UPT, UPT, UR8, -0x1, URZ ;  /* 0xffffffff08047890 */ /* 0x000fe2000fffe0ff */
[----:B------:R-:W1:Y:S03]  /*0190*/  LDCU.64 UR12, c[0x0][0x388] ;  /* 0x00007100ff0c77ac */ /* 0x000e660008000a00 */
[----:B------:R-:W-:Y:S01]  /*01a0*/  ULEA.HI UR4, UR4, 0x1, URZ, 0x1c ;  /* 0x0000000104047891 */ /* 0x000fe2000f8fe0ff */
[----:B0-----:R-:W-:-:S05]  /*01b0*/  IMAD.U32 R13, RZ, RZ, UR11 ;  /* 0x0000000bff0d7e24 */ /* 0x001fca000f8e00ff */
[----:B------:R-:W-:Y:S01]  /*01c0*/  ISETP.GE.AND P0, PT, R0, R13, PT ;  /* 0x0000000d0000720c */ /* 0x000fe20003f06270 */
[----:B------:R-:W-:-:S04]  /*01d0*/  IMAD.SHL.U32 R0, R25, 0x10, RZ ;  /* 0x0000001019007824 */ /* 0x000fc800078e00ff */
[C---:B------:R-:W-:Y:S01]  /*01e0*/  IMAD R19, R0.reuse, UR8, RZ ;  /* 0x0000000800137c24 */ /* 0x040fe2000f8e02ff */
[----:B------:R-:W-:Y:S01]  /*01f0*/  ISETP.LT.AND P0, PT, R0, UR10, !P0 ;  /* 0x0000000a00007c0c */ /* 0x000fe2000c701270 */
[----:B-1----:R-:W-:-:S12]  /*0200*/  BRA.U !UP0, `(.L_x_1) ;  /* 0x0000000908c87547 */ /* 0x002fd8000b800000 */
[----:B------:R-:W-:Y:S01]  /*0210*/  ULOP3.LUT UR4, UR4, 0x1ffffffc, URZ, 0xc0, !UPT ;  /* 0x1ffffffc04047892 */ /* 0x000fe2000f8ec0ff */
[----:B------:R-:W-:Y:S01]  /*0220*/  BSSY.RECONVERGENT B0, `(.L_x_1) ;  /* 0x00000b0000007945 */ /* 0x000fe20003800200 */
[C---:B------:R-:W-:Y:S01]  /*0230*/  IMAD R0, R13.reuse, 0x30, RZ ;  /* 0x000000300d007824 */ /* 0x040fe200078e02ff */
[----:B------:R-:W-:Y:S01]  /*0240*/  CS2R R10, SRZ ;  /* 0x00000000000a7805 */ /* 0x000fe2000001ff00 */
[----:B------:R-:W-:Y:S01]  /*0250*/  UIADD3 UR4, UPT, UPT, -UR4, URZ, URZ ;  /* 0x000000ff04047290 */ /* 0x000fe2000fffe1ff */
[C---:B------:R-:W-:Y:S01]  /*0260*/  IMAD.SHL.U32 R2, R13.reuse, 0x20, RZ ;  /* 0x000000200d027824 */ /* 0x040fe200078e00ff */
[----:B------:R-:W-:Y:S01]  /*0270*/  CS2R R8, SRZ ;  /* 0x0000000000087805 */ /* 0x000fe2000001ff00 */
[----:B------:R-:W-:Y:S01]  /*0280*/  IMAD.SHL.U32 R3, R13, 0x10, RZ ;  /* 0x000000100d037824 */ /* 0x000fe200078e00ff */
[----:B------:R-:W-:Y:S01]  /*0290*/  CS2R R6, SRZ ;  /* 0x0000000000067805 */ /* 0x000fe2000001ff00 */
[----:B------:R-:W-:Y:S01]  /*02a0*/  IMAD.MOV.U32 R16, RZ, RZ, RZ ;  /* 0x000000ffff107224 */ /* 0x000fe200078e00ff */
[----:B------:R-:W-:Y:S01]  /*02b0*/  CS2R R4, SRZ ;  /* 0x0000000000047805 */ /* 0x000fe2000001ff00 */
[----:B------:R-:W-:Y:S01]  /*02c0*/  IMAD.MOV.U32 R18, RZ, RZ, RZ ;  /* 0x000000ffff127224 */ /* 0x000fe200078e00ff */
[----:B------:R-:W0:Y:S01]  /*02d0*/  LDCU UR10, c[0x0][0x39c] ;  /* 0x00007380ff0a77ac */ /* 0x000e220008000800 */
[----:B------:R-:W-:Y:S01]  /*02e0*/  IMAD.U32 R17, RZ, RZ, UR4 ;  /* 0x00000004ff117e24 */ /* 0x000fe2000f8e00ff */
[----:B------:R-:W1:Y:S06]  /*02f0*/  LDCU.64 UR8, c[0x0][0x388] ;  /* 0x00007100ff0877ac */ /* 0x000e6c0008000a00 */
.L_x_6:
[----:B------:R-:W-:Y:S05]  /*0300*/  @!P0 BRA `(.L_x_2) ;  /* 0x0000000000948947 */ /* 0x000fea0003800000 */
[----:B------:R-:W2:Y:S01]  /*0310*/  S2R R12, SR_LANEID ;  /* 0x00000000000c7919 */ /* 0x000ea20000000000 */
[----:B------:R-:W3:Y:S01]  /*0320*/  LDC R23, c[0x0][0x3a0] ;  /* 0x0000e800ff177b82 */ /* 0x000ee20000000800 */
[----:B------:R-:W-:Y:S01]  /*0330*/  IMAD.MOV.U32 R13, RZ, RZ, RZ ;  /* 0x000000ffff0d7224 */ /* 0x000fe200078e00ff */
[----:B------:R-:W4:Y:S06]  /*0340*/  S2R R22, SR_LANEID ;  /* 0x0000000000167919 */ /* 0x000f2c0000000000 */
[----:B------:R-:W5:Y:S01]  /*0350*/  LDC.64 R20, c[0x0][0x380] ;  /* 0x0000e000ff147b82 */ /* 0x000f620000000a00 */
[----:B---3--:R-:W-:-:S02]  /*0360*/  SHF.R.U32.HI R14, RZ, 0x1, R23 ;  /* 0x00000001ff0e7819 */ /* 0x008fc40000011617 */
[----:B--2---:R-:W-:Y:S01]  /*0370*/  SHF.R.U32.HI R15, RZ, 0x2, R12 ;  /* 0x00000002ff0f7819 */ /* 0x004fe2000001160c */
[----:B-----5:R-:W-:Y:S01]  /*0380*/  IMAD.WIDE.U32 R20, R19, 0x2, R20 ;  /* 0x0000000213147825 */ /* 0x020fe200078e0014 */
[----:B------:R-:W-:Y:S02]  /*0390*/  LOP3.LUT R12, R12, 0x3, RZ, 0xc0, !PT ;  /* 0x000000030c0c7812 */ /* 0x000fe400078ec0ff */
[----:B----4-:R-:W-:-:S03]  /*03a0*/  SHF.R.U32.HI R22, RZ, 0x2, R22 ;  /* 0x00000002ff167819 */ /* 0x010fc60000011616 */
[----:B------:R-:W-:-:S03]  /*03b0*/  IMAD.WIDE.U32 R14, R15, R14, R12 ;  /* 0x0000000e0f0e7225 */ /* 0x000fc600078e000c */
[----:B------:R-:W-:-:S04]  /*03c0*/  LEA R26, P1, R14, R20, 0x2 ;  /* 0x000000140e1a7211 */ /* 0x000fc800078210ff */
[----:B------:R-:W-:Y:S02]  /*03d0*/  LEA.HI.X R27, R14, R21, R15, 0x2, P1 ;  /* 0x000000150e1b7211 */ /* 0x000fe400008f140f */
[----:B------:R-:W2:Y:S02]  /*03e0*/  LDC R15, c[0x0][0x39c] ;  /* 0x0000e700ff0f7b82 */ /* 0x000ea40000000800 */
[----:B--2---:R-:W-:-:S05]  /*03f0*/  SHF.R.U32.HI R21, RZ, 0x1, R15 ;  /* 0x00000001ff157819 */ /* 0x004fca000001160f */
[----:B------:R-:W-:-:S04]  /*0400*/  IMAD.WIDE.U32 R12, R22, R21, R12 ;  /* 0x00000015160c7225 */ /* 0x000fc800078e000c */
[----:B------:R-:W-:Y:S02]  /*0410*/  IMAD.SHL.U32 R21, R24, 0x10, RZ ;  /* 0x0000001018157824 */ /* 0x000fe400078e00ff */
[----:B------:R-:W-:-:S03]  /*0420*/  IMAD.WIDE.U32 R22, R23, 0x10, R26 ;  /* 0x0000001017167825 */ /* 0x000fc600078e001a */
[----:B------:R-:W-:-:S04]  /*0430*/  IADD3 R21, P1, PT, R21, R16, RZ ;  /* 0x0000001015157210 */ /* 0x000fc80007f3e0ff */
[----:B------:R-:W-:Y:S02]  /*0440*/  LEA.HI.X.SX32 R14, R16, RZ, 0x1, P1 ;  /* 0x000000ff100e7211 */ /* 0x000fe400008f0eff */
[----:B-1----:R-:W-:-:S04]  /*0450*/  LEA R29, P1, R21, UR8, 0x1 ;  /* 0x00000008151d7c11 */ /* 0x002fc8000f8208ff */
[----:B------:R-:W-:Y:S02]  /*0460*/  LEA.HI.X R21, R21, UR9, R14, 0x1, P1 ;  /* 0x0000000915157c11 */ /* 0x000fe400088f0c0e */
[C---:B------:R-:W-:Y:S01]  /*0470*/  LEA R28, P1, R12.reuse, R29, 0x2 ;  /* 0x0000001d0c1c7211 */ /* 0x040fe200078210ff */
[----:B------:R-:W2:Y:S03]  /*0480*/  LDG.E R14, desc[UR6][R26.64+0x10] ;  /* 0x000010061a0e7981 */ /* 0x000ea6000c1e1900 */
[----:B------:R-:W-:Y:S02]  /*0490*/  LEA.HI.X R29, R12, R21, R13, 0x2, P1 ;  /* 0x000000150c1d7211 */ /* 0x000fe400008f140d */
[----:B------:R1:W2:Y:S04]  /*04a0*/  LDG.E R12, desc[UR6][R26.64] ;  /* 0x000000061a0c7981 */ /* 0x0002a8000c1e1900 */
[----:B------:R-:W2:Y:S04]  /*04b0*/  LDG.E R13, desc[UR6][R22.64] ;  /* 0x00000006160d7981 */ /* 0x000ea8000c1e1900 */
[----:B------:R-:W2:Y:S01]  /*04c0*/  LDG.E R20, desc[UR6][R28.64] ;  /* 0x000000061c147981 */ /* 0x000ea2000c1e1900 */
[----:B-1----:R-:W-:-:S03]  /*04d0*/  IMAD.WIDE.U32 R26, R15, 0x10, R28 ;  /* 0x000000100f1a7825 */ /* 0x002fc600078e001c */
[----:B------:R-:W2:Y:S04]  /*04e0*/  LDG.E R15, desc[UR6][R22.64+0x10] ;  /* 0x00001006160f7981 */ /* 0x000ea8000c1e1900 */
[----:B------:R-:W2:Y:S04]  /*04f0*/  LDG.E R21, desc[UR6][R28.64+0x10] ;  /* 0x000010061c157981 */ /* 0x000ea8000c1e1900 */
[----:B------:R-:W3:Y:S04]  /*0500*/  LDG.E R22, desc[UR6][R26.64] ;  /* 0x000000061a167981 */ /* 0x000ee8000c1e1900 */
[----:B------:R-:W3:Y:S01]  /*0510*/  LDG.E R23, desc[UR6][R26.64+0x10] ;  /* 0x000010061a177981 */ /* 0x000ee2000c1e1900 */
[----:B------:R-:W-:Y:S05]  /*0520*/  WARPSYNC.ALL ;  /* 0x0000000000007948 */ /* 0x000fea0003800000 */
[C---:B--2---:R-:W-:Y:S08]  /*0530*/  HMMA.16816.F32 R4, R12.reuse, R20, R4 ;  /* 0x000000140c04723c */ /* 0x044ff00000001804 */
[----:B---3--:R-:W-:-:S15]  /*0540*/  HMMA.16816.F32 R8, R12, R22, R8 ;  /* 0x000000160c08723c */ /* 0x008fde0000001808 */
[----:B------:R-:W-:-:S05]  /*0550*/  NOP ;  /* 0x0000000000007918 */ /* 0x000fca0000000000 */
.L_x_2:
        /* <DEDUP_REMOVED lines=13> */
[----:B------:R-:W-:Y:S01]  /*0630*/  LEA.HI.X R27, R14, R21, R15, 0x2, P1 ;  /* 0x000000150e1b7211 */ /* 0x000fe200008f140f */
[----:B------:R-:W-:Y:S01]  /*0640*/  IMAD.SHL.U32 R14, R24, 0x10, RZ ;  /* 0x00000010180e7824 */ /* 0x000fe200078e00ff */
[----:B------:R-:W2:Y:S01]  /*0650*/  LDC R15, c[0x0][0x39c] ;  /* 0x0000e700ff0f7b82 */ /* 0x000ea20000000800 */
[----:B------:R-:W-:Y:S01]  /*0660*/  IMAD.WIDE.U32 R28, R29, 0x10, R26 ;  /* 0x000000101d1c7825 */ /* 0x000fe200078e001a */
[----:B--2---:R-:W-:-:S05]  /*0670*/  SHF.R.U32.HI R21, RZ, 0x1, R15 ;  /* 0x00000001ff157819 */ /* 0x004fca000001160f */
[----:B------:R-:W-:Y:S01]  /*0680*/  IMAD.WIDE.U32 R12, R22, R21, R12 ;  /* 0x00000015160c7225 */ /* 0x000fe200078e000c */
        /* <DEDUP_REMOVED lines=19> */
.L_x_3:
        /* <DEDUP_REMOVED lines=14> */
[----:B------:R-:W2:Y:S01]  /*08a0*/  LDC R15, c[0x0][0x39c] ;  /* 0x0000e700ff0f7b82 */ /* 0x000ea20000000800 */
[----:B------:R-:W-:Y:S01]  /*08b0*/  IMAD.WIDE.U32 R28, R29, 0x10, R26 ;  /* 0x000000101d1c7825 */ /* 0x000fe200078e001a */
[----:B--2---:R-:W-:-:S05]  /*08c0*/  SHF.R.U32.HI R21, RZ, 0x1, R15 ;  /* 0x00000001ff157819 */ /* 0x004fca000001160f */
[----:B------:R-:W-:-:S04]  /*08d0*/  IMAD.WIDE.U32 R12, R22, R21, R12 ;  /* 0x00000015160c7225 */ /* 0x000fc800078e000c */
[----:B------:R-:W-:-:S05]  /*08e0*/  IMAD.SHL.U32 R21, R24, 0x10, RZ ;  /* 0x0000001018157824 */ /* 0x000fca00078e00ff */
        /* <DEDUP_REMOVED lines=19> */
.L_x_4:
        /* <DEDUP_REMOVED lines=38> */
.L_x_5:
[----:B------:R-:W-:Y:S02]  /*0c80*/  VIADD R17, R17, 0x4 ;  /* 0x0000000411117836 */ /* 0x000fe40000000000 */
[----:B0-----:R-:W-:Y:S02]  /*0c90*/  IMAD.U32 R13, RZ, RZ, UR10 ;  /* 0x0000000aff0d7e24 */ /* 0x001fe4000f8e00ff */
[----:B------:R-:W-:Y:S01]  /*0ca0*/  VIADD R18, R18, 0x40 ;  /* 0x0000004012127836 */ /* 0x000fe20000000000 */
[----:B------:R-:W-:Y:S01]  /*0cb0*/  ISETP.NE.AND P1, PT, R17, RZ, PT ;  /* 0x000000ff1100720c */ /* 0x000fe20003f25270 */
[----:B------:R-:W-:Y:S02]  /*0cc0*/  VIADD R19, R19, 0x40 ;  /* 0x0000004013137836 */ /* 0x000fe40000000000 */
[C---:B------:R-:W-:Y:S02]  /*0cd0*/  IMAD R0, R13.reuse, 0x40, R0 ;  /* 0x000000400d007824 */ /* 0x040fe400078e0200 */
[----:B------:R-:W-:-:S02]  /*0ce0*/  IMAD R2, R13, 0x40, R2 ;  /* 0x000000400d027824 */ /* 0x000fc400078e0202 */
[C---:B------:R-:W-:Y:S02]  /*0cf0*/  IMAD R3, R13.reuse, 0x40, R3 ;  /* 0x000000400d037824 */ /* 0x040fe400078e0203 */
[----:B------:R-:W-:-:S04]  /*0d00*/  IMAD R16, R13, 0x40, R16 ;  /* 0x000000400d107824 */ /* 0x000fc800078e0210 */
[----:B------:R-:W-:Y:S05]  /*0d10*/  @P1 BRA `(.L_x_6) ;  /* 0xfffffff400781947 */ /* 0x000fea000383ffff */
[----:B-1----:R-:W-:Y:S05]  /*0d20*/  BSYNC.RECONVERGENT B0 ;  /* 0x0000000000007941 */ /* 0x002fea0003800200 */
.L_x_1:
[----:B------:R-:W0:Y:S01]  /*0d30*/  LDCU UR4, c[0x0][0x3a0] ;  /* 0x00007400ff0477ac */ /* 0x000e220008000800 */
[----:B------:R-:W-:Y:S01]  /*0d40*/  BSSY.RECONVERGENT B0, `(.L_x_0) ;  /* 0x0000036000007945 */ /* 0x000fe20003800200 */
[----:B0-----:R-:W-:-:S04]  /*0d50*/  UIADD3 UR4, UPT, UPT, UR4, -0x1, URZ ;  /* 0xffffffff04047890 */ /* 0x001fc8000fffe0ff */
[----:B------:R-:W-:-:S04]  /*0d60*/  ULEA.HI UR4, UR4, 0x1, URZ, 0x1c ;  /* 0x0000000104047891 */ /* 0x000fc8000f8fe0ff */
[----:B------:R-:W-:-:S04]  /*0d70*/  ULOP3.LUT UR4, UR4, 0x3, URZ, 0xc0, !UPT ;  /* 0x0000000304047892 */ /* 0x000fc8000f8ec0ff */
[----:B------:R-:W-:-:S09]  /*0d80*/  UISETP.NE.AND UP0, UPT, UR4, URZ, UPT ;  /* 0x000000ff0400728c */ /* 0x000fd2000bf05270 */
[----:B------:R-:W-:Y:S05]  /*0d90*/  BRA.U !UP0, `(.L_x_7) ;  /* 0x0000000108c07547 */ /* 0x000fea000b800000 */
[----:B------:R-:W0:Y:S01]  /*0da0*/  LDCU UR5, c[0x0][0x3a0] ;  /* 0x00007400ff0577ac */ /* 0x000e220008000800 */
[----:B------:R-:W-:Y:S01]  /*0db0*/  IMAD R0, R18, R13, RZ ;  /* 0x0000000d12007224 */ /* 0x000fe200078e02ff */
[----:B------:R-:W-:-:S06]  /*0dc0*/  UIADD3 UR4, UPT, UPT, -UR4, URZ, URZ ;  /* 0x000000ff04047290 */ /* 0x000fcc000fffe1ff */
[----:B------:R-:W-:Y:S02]  /*0dd0*/  IMAD.U32 R27, RZ, RZ, UR4 ;  /* 0x00000004ff1b7e24 */ /* 0x000fe4000f8e00ff */
[----:B0-----:R-:W-:-:S04]  /*0de0*/  IMAD R3, R25, UR5, RZ ;  /* 0x0000000519037c24 */ /* 0x001fc8000f8e02ff */
[----:B------:R-:W-:-:S07]  /*0df0*/  IMAD R26, R3, 0x10, R18 ;  /* 0x00000010031a7824 */ /* 0x000fce00078e0212 */
.L_x_9:
[----:B------:R-:W-:Y:S05]  /*0e00*/  @!P0 BRA `(.L_x_8) ;  /* 0x00000000008c8947 */ /* 0x000fea0003800000 */
[----:B------:R-:W0:Y:S01]  /*0e10*/  S2R R12, SR_LANEID ;  /* 0x00000000000c7919 */ /* 0x000e220000000000 */
[----:B------:R-:W1:Y:S01]  /*0e20*/  LDC R19, c[0x0][0x3a0] ;  /* 0x0000e800ff137b82 */ /* 0x000e620000000800 */
[----:B------:R-:W-:Y:S02]  /*0e30*/  IMAD.SHL.U32 R3, R24, 0x10, RZ ;  /* 0x0000001018037824 */ /* 0x000fe400078e00ff */
[----:B------:R-:W-:-:S03]  /*0e40*/  IMAD.MOV.U32 R13, RZ, RZ, RZ ;  /* 0x000000ffff0d7224 */ /* 0x000fc600078e00ff */
[----:B------:R-:W-:Y:S02]  /*0e50*/  IADD3 R16, P1, PT, R3, R0, RZ ;  /* 0x0000000003107210 */ /* 0x000fe40007f3e0ff */
[----:B------:R-:W2:Y:S02]  /*0e60*/  LDC R17, c[0x0][0x39c] ;  /* 0x0000e700ff117b82 */ /* 0x000ea40000000800 */
[----:B------:R-:W-:Y:S02]  /*0e70*/  LEA.HI.X.SX32 R29, R0, RZ, 0x1, P1 ;  /* 0x000000ff001d7211 */ /* 0x000fe400008f0eff */
[----:B------:R-:W-:-:S04]  /*0e80*/  LEA R23, P1, R16, UR12, 0x1 ;  /* 0x0000000c10177c11 */ /* 0x000fc8000f8208ff */
[----:B------:R-:W3:Y:S01]  /*0e90*/  LDC.64 R14, c[0x0][0x380] ;  /* 0x0000e000ff0e7b82 */ /* 0x000ee20000000a00 */
[----:B------:R-:W-:Y:S02]  /*0ea0*/  LEA.HI.X R29, R16, UR13, R29, 0x1, P1 ;  /* 0x0000000d101d7c11 */ /* 0x000fe400088f0c1d */
[----:B-1----:R-:W-:Y:S02]  /*0eb0*/  SHF.R.U32.HI R2, RZ, 0x1, R19 ;  /* 0x00000001ff027819 */ /* 0x002fe40000011613 */
[----:B0-----:R-:W-:Y:S02]  /*0ec0*/  SHF.R.U32.HI R21, RZ, 0x2, R12 ;  /* 0x00000002ff157819 */ /* 0x001fe4000001160c */
[----:B------:R-:W-:Y:S02]  /*0ed0*/  LOP3.LUT R12, R12, 0x3, RZ, 0xc0, !PT ;  /* 0x000000030c0c7812 */ /* 0x000fe400078ec0ff */
[----:B--2---:R-:W-:-:S03]  /*0ee0*/  SHF.R.U32.HI R18, RZ, 0x1, R17 ;  /* 0x00000001ff127819 */ /* 0x004fc60000011611 */
[----:B------:R-:W-:-:S04]  /*0ef0*/  IMAD.WIDE.U32 R2, R21, R2, R12 ;  /* 0x0000000215027225 */ /* 0x000fc800078e000c */
[----:B------:R-:W-:-:S04]  /*0f00*/  IMAD.WIDE.U32 R12, R21, R18, R12 ;  /* 0x00000012150c7225 */ /* 0x000fc800078e000c */
[----:B---3--:R-:W-:Y:S01]  /*0f10*/  IMAD.WIDE.U32 R14, R26, 0x2, R14 ;  /* 0x000000021a0e7825 */ /* 0x008fe200078e000e */
[----:B------:R-:W-:Y:S02]  /*0f20*/  LEA R22, P2, R12, R23, 0x2 ;  /* 0x000000170c167211 */ /* 0x000fe400078410ff */
[----:B------:R-:W-:Y:S02]  /*0f30*/  LEA R20, P1, R2, R14, 0x2 ;  /* 0x0000000e02147211 */ /* 0x000fe400078210ff */
[----:B------:R-:W-:Y:S02]  /*0f40*/  LEA.HI.X R23, R12, R29, R13, 0x2, P2 ;  /* 0x0000001d0c177211 */ /* 0x000fe400010f140d */
[----:B------:R-:W-:Y:S01]  /*0f50*/  LEA.HI.X R21, R2, R15, R3, 0x2, P1 ;  /* 0x0000000f02157211 */ /* 0x000fe200008f1403 */
[----:B------:R-:W-:Y:S02]  /*0f60*/  IMAD.WIDE.U32 R16, R17, 0x10, R22 ;  /* 0x0000001011107825 */ /* 0x000fe400078e0016 */
[----:B------:R-:W2:Y:S02]  /*0f70*/  LDG.E R18, desc[UR6][R22.64] ;  /* 0x0000000616127981 */ /* 0x000ea4000c1e1900 */
[----:B------:R-:W-:-:S02]  /*0f80*/  IMAD.WIDE.U32 R2, R19, 0x10, R20 ;  /* 0x0000001013027825 */ /* 0x000fc400078e0014 */
[----:B------:R-:W2:Y:S04]  /*0f90*/  LDG.E R12, desc[UR6][R20.64] ;  /* 0x00000006140c7981 */ /* 0x000ea8000c1e1900 */
[----:B------:R-:W2:Y:S04]  /*0fa0*/  LDG.E R19, desc[UR6][R22.64+0x10] ;  /* 0x0000100616137981 */ /* 0x000ea8000c1e1900 */
[----:B------:R-:W2:Y:S04]  /*0fb0*/  LDG.E R14, desc[UR6][R20.64+0x10] ;  /* 0x00001006140e7981 */ /* 0x000ea8000c1e1900 */
        /* <DEDUP_REMOVED lines=8> */
.L_x_8:
[----:B------:R-:W0:Y:S01]  /*1040*/  LDC R3, c[0x0][0x39c] ;  /* 0x0000e700ff037b82 */ /* 0x000e220000000800 */
[----:B------:R-:W-:Y:S02]  /*1050*/  VIADD R27, R27, 0x1 ;  /* 0x000000011b1b7836 */ /* 0x000fe40000000000 */
[----:B------:R-:W-:-:S03]  /*1060*/  VIADD R26, R26, 0x10 ;  /* 0x000000101a1a7836 */ /* 0x000fc60000000000 */
[----:B------:R-:W-:Y:S01]  /*1070*/  ISETP.NE.AND P1, PT, R27, RZ, PT ;  /* 0x000000ff1b00720c */ /* 0x000fe20003f25270 */
[----:B0-----:R-:W-:-:S12]  /*1080*/  IMAD R0, R3, 0x10, R0 ;  /* 0x0000001003007824 */ /* 0x001fd800078e0200 */
[----:B------:R-:W-:Y:S05]  /*1090*/  @P1 BRA `(.L_x_9) ;  /* 0xfffffffc00581947 */ /* 0x000fea000383ffff */
.L_x_7:
[----:B------:R-:W-:Y:S05]  /*10a0*/  BSYNC.RECONVERGENT B0 ;  /* 0x0000000000007941 */ /* 0x000fea0003800200 */
.L_x_0:
[----:B------:R-:W0:Y:S01]  /*10b0*/  LDC.64 R2, c[0x0][0x398] ;  /* 0x0000e600ff027b82 */ /* 0x000e220000000a00 */
[----:B------:R-:W-:Y:S02]  /*10c0*/  IMAD.SHL.U32 R0, R24, 0x10, RZ ;  /* 0x0000001018007824 */ /* 0x000fe400078e00ff */
[----:B------:R-:W-:-:S03]  /*10d0*/  IMAD.SHL.U32 R25, R25, 0x10, RZ ;  /* 0x0000001019197824 */ /* 0x000fc600078e00ff */
[----:B0-----:R-:W-:-:S04]  /*10e0*/  ISETP.GE.AND P0, PT, R0, R3, PT ;  /* 0x000000030000720c */ /* 0x001fc80003f06270 */
[----:B------:R-:W-:-:S13]  /*10f0*/  ISETP.GE.OR P0, PT, R25, R2, P0 ;  /* 0x000000021900720c */ /* 0x000fda0000706670 */
[----:B------:R-:W-:Y:S05]  /*1100*/  @P0 EXIT ;  /* 0x000000000000094d */ /* 0x000fea0003800000 */
[----:B------:R-:W0:Y:S01]  /*1110*/  S2R R12, SR_LANEID ;  /* 0x00000000000c7919 */ /* 0x000e220000000000 */
[----:B------:R-:W1:Y:S01]  /*1120*/  LDCU.64 UR4, c[0x0][0x390] ;  /* 0x00007200ff0477ac */ /* 0x000e620008000a00 */
[----:B------:R-:W-:Y:S01]  /*1130*/  IMAD R25, R25, R3, RZ ;  /* 0x0000000319197224 */ /* 0x000fe200078e02ff */
[----:B------:R-:W-:Y:S01]  /*1140*/  SHF.R.U32.HI R19, RZ, 0x1, R3 ;  /* 0x00000001ff137819 */ /* 0x000fe20000011603 */
[----:B------:R-:W-:-:S03]  /*1150*/  IMAD.MOV.U32 R3, RZ, RZ, RZ ;  /* 0x000000ffff037224 */ /* 0x000fc600078e00ff */
[----:B------:R-:W-:-:S05]  /*1160*/  IADD3 R0, P0, PT, R25, R0, RZ ;  /* 0x0000000019007210 */ /* 0x000fca0007f1e0ff */
[----:B------:R-:W-:Y:S01]  /*1170*/  IMAD.X R17, RZ, RZ, RZ, P0 ;  /* 0x000000ffff117224 */ /* 0x000fe200000e06ff */
[----:B-1----:R-:W-:Y:S02]  /*1180*/  LEA R15, P0, R0, UR4, 0x2 ;  /* 0x00000004000f7c11 */ /* 0x002fe4000f8010ff */
[----:B0-----:R-:W-:Y:S02]  /*1190*/  LOP3.LUT R2, R12, 0x3, RZ, 0xc0, !PT ;  /* 0x000000030c027812 */ /* 0x001fe400078ec0ff */
[----:B------:R-:W-:-:S05]  /*11a0*/  SHF.R.U32.HI R13, RZ, 0x2, R12 ;  /* 0x00000002ff0d7819 */ /* 0x000fca000001160c */
[----:B------:R-:W-:Y:S01]  /*11b0*/  IMAD.WIDE.U32 R12, R13, R19, R2 ;  /* 0x000000130d0c7225 */ /* 0x000fe200078e0002 */
[----:B------:R-:W-:Y:S01]  /*11c0*/  LEA.HI.X R3, R0, UR5, R17, 0x2, P0 ;  /* 0x0000000500037c11 */ /* 0x000fe200080f1411 */
[----:B------:R-:W-:Y:S05]  /*11d0*/  WARPSYNC.ALL ;  /* 0x0000000000007948 */ /* 0x000fea0003800000 */
[----:B------:R-:W-:-:S04]  /*11e0*/  LEA R2, P0, R12, R15, 0x3 ;  /* 0x0000000f0c027211 */ /* 0x000fc800078018ff */
[----:B------:R-:W-:-:S03]  /*11f0*/  LEA.HI.X R3, R12, R3, R13, 0x3, P0 ;  /* 0x000000030c037211 */ /* 0x000fc600000f1c0d */
[----:B------:R-:W-:Y:S02]  /*1200*/  IMAD.WIDE.U32 R12, R19, 0x40, R2 ;  /* 0x00000040130c7825 */ /* 0x000fe400078e0002 */
[----:B------:R-:W-:Y:S04]  /*1210*/  STG.E.64 desc[UR6][R2.64], R4 ;  /* 0x0000000402007986 */ /* 0x000fe8000c101b06 */
[----:B------:R-:W-:Y:S04]  /*1220*/  STG.E.64 desc[UR6][R12.64], R6 ;  /* 0x000000060c007986 */ /* 0x000fe8000c101b06 */
[----:B------:R-:W-:Y:S04]  /*1230*/  STG.E.64 desc[UR6][R2.64+0x20], R8 ;  /* 0x0000200802007986 */ /* 0x000fe8000c101b06 */
[----:B------:R-:W-:Y:S01]  /*1240*/  STG.E.64 desc[UR6][R12.64+0x20], R10 ;  /* 0x0000200a0c007986 */ /* 0x000fe2000c101b06 */
[----:B------:R-:W-:Y:S05]  /*1250*/  EXIT ;  /* 0x000000000000794d */ /* 0x000fea0003800000 */
.L_x_10:
[----:B------:R-:W-:-:S00]  /*1260*/  BRA `(.L_x_10) ;  /* 0xfffffffc00fc7947 */ /* 0x000fc0000383ffff */
[----:B------:R-:W-:-:S00]  /*1270*/  NOP ;  /* 0x0000000000007918 */ /* 0x000fc00000000000 */
        /* <DEDUP_REMOVED lines=8> */
.L_x_11:


//--------------------- .nv.shared.reserved.0     --------------------------
	.section	.nv.shared.reserved.0,"aw",@nobits
	.weak		__nv_reservedSMEM_offset_0_alias
	.size		__nv_reservedSMEM_offset_0_alias, 0, 64
	.other		__nv_reservedSMEM_offset_0_alias,@"STO_CUDA_RESERVED_SHARED STV_DEFAULT"
__nv_reservedSMEM_offset_0_alias:
	.zero		0
	.zero		64


//--------------------- .nv.constant0._Z18tensor_core_matmulP6__halfS0_Pfiii --------------------------
	.section	.nv.constant0._Z18tensor_core_matmulP6__halfS0_Pfiii,"a",@progbits
	.sectionflags	@""
	.align	4
.nv.constant0._Z18tensor_core_matmulP6__halfS0_Pfiii:
	.zero		932


//--------------------- SYMBOLS --------------------------

	.type		.nv.reservedSmem.offset0,@object
	.size		.nv.reservedSmem.offset0,0x4
